//
// Generated by NVIDIA NVVM Compiler
//
// Compiler Build ID: CL-36424714
// Cuda compilation tools, release 13.0, V13.0.88
// Based on NVVM 20.0.0
//

.version 9.0
.target sm_100
.address_size 64

	// .globl	_Z19gelu_forward_kernelPfPKfi

.visible .entry _Z19gelu_forward_kernelPfPKfi(
	.param .u64 .ptr .align 1 _Z19gelu_forward_kernelPfPKfi_param_0,
	.param .u64 .ptr .align 1 _Z19gelu_forward_kernelPfPKfi_param_1,
	.param .u32 _Z19gelu_forward_kernelPfPKfi_param_2
)
{
	.reg .pred 	%p<5>;
	.reg .b32 	%r<6>;
	.reg .b32 	%f<47>;
	.reg .b64 	%rd<8>;

	ld.param.u64 	%rd1, [_Z19gelu_forward_kernelPfPKfi_param_0];
	ld.param.u64 	%rd2, [_Z19gelu_forward_kernelPfPKfi_param_1];
	cvta.to.global.u64 	%rd3, %rd1;
	cvta.to.global.u64 	%rd4, %rd2;
	mov.u32 	%r1, %ntid.x;
	mov.u32 	%r2, %ctaid.x;
	mov.u32 	%r3, %tid.x;
	mad.lo.s32 	%r4, %r1, %r2, %r3;
	shl.b32 	%r5, %r4, 1;
	mul.wide.s32 	%rd5, %r5, 4;
	add.s64 	%rd6, %rd4, %rd5;
	add.s64 	%rd7, %rd3, %rd5;
	ld.global.v2.f32 	{%f1, %f2}, [%rd6];
	mul.f32 	%f3, %f1, 0f3D372713;
	mul.f32 	%f4, %f1, %f3;
	mul.f32 	%f5, %f2, 0f3D372713;
	mul.f32 	%f6, %f2, %f5;
	mul.f32 	%f7, %f1, 0f3F000000;
	fma.rn.f32 	%f8, %f1, %f4, %f1;
	mul.f32 	%f9, %f8, 0f3F4C4229;
	abs.f32 	%f10, %f9;
	mul.f32 	%f11, %f10, 0f4038AA3B;
	ex2.approx.ftz.f32 	%f12, %f11;
	add.f32 	%f13, %f12, 0f3F800000;
	rcp.approx.ftz.f32 	%f14, %f13;
	fma.rn.f32 	%f15, %f14, 0fC0000000, 0f3F800000;
	setp.ge.f32 	%p1, %f10, 0f41102CB4;
	selp.f32 	%f16, 0f3F800000, %f15, %p1;
	copysign.f32 	%f17, %f9, %f16;
	mul.f32 	%f18, %f9, %f9;
	fma.rn.f32 	%f19, %f18, 0f3C80F082, 0fBD563CAE;
	fma.rn.f32 	%f20, %f19, %f18, 0f3E085941;
	fma.rn.f32 	%f21, %f20, %f18, 0fBEAAA9ED;
	fma.rn.f32 	%f22, %f21, %f18, 0f00000000;
	fma.rn.f32 	%f23, %f22, %f9, %f9;
	setp.ge.f32 	%p2, %f10, 0f3F19999A;
	selp.f32 	%f24, %f17, %f23, %p2;
	add.f32 	%f25, %f24, 0f3F800000;
	mul.f32 	%f26, %f7, %f25;
	mul.f32 	%f27, %f2, 0f3F000000;
	fma.rn.f32 	%f28, %f2, %f6, %f2;
	mul.f32 	%f29, %f28, 0f3F4C4229;
	abs.f32 	%f30, %f29;
	mul.f32 	%f31, %f30, 0f4038AA3B;
	ex2.approx.ftz.f32 	%f32, %f31;
	add.f32 	%f33, %f32, 0f3F800000;
	rcp.approx.ftz.f32 	%f34, %f33;
	fma.rn.f32 	%f35, %f34, 0fC0000000, 0f3F800000;
	setp.ge.f32 	%p3, %f30, 0f41102CB4;
	selp.f32 	%f36, 0f3F800000, %f35, %p3;
	copysign.f32 	%f37, %f29, %f36;
	mul.f32 	%f38, %f29, %f29;
	fma.rn.f32 	%f39, %f38, 0f3C80F082, 0fBD563CAE;
	fma.rn.f32 	%f40, %f39, %f38, 0f3E085941;
	fma.rn.f32 	%f41, %f40, %f38, 0fBEAAA9ED;
	fma.rn.f32 	%f42, %f41, %f38, 0f00000000;
	fma.rn.f32 	%f43, %f42, %f29, %f29;
	setp.ge.f32 	%p4, %f30, 0f3F19999A;
	selp.f32 	%f44, %f37, %f43, %p4;
	add.f32 	%f45, %f44, 0f3F800000;
	mul.f32 	%f46, %f27, %f45;
	st.global.v2.f32 	[%rd7], {%f26, %f46};
	ret;

}


// ===== COMPILED SASS (sm_100) =====

	.target	sm_100

	.elftype	@"ET_EXEC"


//--------------------- .note.nv.tkinfo           --------------------------
	.section	.note.nv.tkinfo,"",@"SHT_NOTE"
	.sectionflags	@"SHF_NOTE_NV_TKINFO"
	.tkinfo
        /*0018*/ 	.word	0x00000002
        /*0030*/ 	.string	""
        /*0030*/ 	.string	"ptxas"
        /*0030*/ 	.string	"Cuda compilation tools, release 13.0, V13.0.88"
        /*0030*/ 	.string	"Build cuda_13.0.r13.0/compiler.36424714_0"
        /*0030*/ 	.string	"-arch sm_100 -m 64 "



//--------------------- .note.nv.cuinfo           --------------------------
	.section	.note.nv.cuinfo,"",@"SHT_NOTE"
	.sectionflags	@"SHF_NOTE_NV_CUINFO"
        /*0018*/ 	.short	0x0002
        /*001a*/ 	.short	0x0064
        /*001c*/ 	.short	0x0082
	.zero		2


//--------------------- .nv.info                  --------------------------
	.section	.nv.info,"",@"SHT_CUDA_INFO"
	.align	4


	//----- nvinfo : EIATTR_REGCOUNT
	.align		4
        /*0000*/ 	.byte	0x04, 0x2f
        /*0002*/ 	.short	(.L_1 - .L_0)
	.align		4
.L_0:
        /*0004*/ 	.word	index@(_Z19gelu_forward_kernelPfPKfi)
        /*0008*/ 	.word	0x00000014


	//----- nvinfo : EIATTR_FRAME_SIZE
	.align		4
.L_1:
        /*000c*/ 	.byte	0x04, 0x11
        /*000e*/ 	.short	(.L_3 - .L_2)
	.align		4
.L_2:
        /*0010*/ 	.word	index@(_Z19gelu_forward_kernelPfPKfi)
        /*0014*/ 	.word	0x00000000


	//----- nvinfo : EIATTR_MIN_STACK_SIZE
	.align		4
.L_3:
        /*0018*/ 	.byte	0x04, 0x12
        /*001a*/ 	.short	(.L_5 - .L_4)
	.align		4
.L_4:
        /*001c*/ 	.word	index@(_Z19gelu_forward_kernelPfPKfi)
        /*0020*/ 	.word	0x00000000
.L_5:


//--------------------- .nv.compat                --------------------------
	.section	.nv.compat,"",@"SHT_CUDA_COMPAT_INFO"
	.align	4
        /*0000*/ 	.byte	0x02, 0x09, 0x00, 0x00, 0x02, 0x02, 0x01, 0x00, 0x02, 0x05, 0x05, 0x00, 0x03, 0x07, 0x01, 0x01
        /*0010*/ 	.byte	0x02, 0x03, 0x00, 0x00, 0x02, 0x06, 0x01, 0x00, 0x04, 0x0b, 0x08, 0x00, 0x01, 0x00, 0x00, 0x00
        /*0020*/ 	.byte	0x00, 0x00, 0x00, 0x00


//--------------------- .nv.info._Z19gelu_forward_kernelPfPKfi --------------------------
	.section	.nv.info._Z19gelu_forward_kernelPfPKfi,"",@"SHT_CUDA_INFO"
	.sectionflags	@""
	.align	4


	//----- nvinfo : EIATTR_CUDA_API_VERSION
	.align		4
        /*0000*/ 	.byte	0x04, 0x37
        /*0002*/ 	.short	(.L_7 - .L_6)
.L_6:
        /*0004*/ 	.word	0x00000082


	//----- nvinfo : EIATTR_KPARAM_INFO
	.align		4
.L_7:
        /*0008*/ 	.byte	0x04, 0x17
        /*000a*/ 	.short	(.L_9 - .L_8)
.L_8:
        /*000c*/ 	.word	0x00000000
        /*0010*/ 	.short	0x0002
        /*0012*/ 	.short	0x0010
        /*0014*/ 	.byte	0x00, 0xf0, 0x11, 0x00


	//----- nvinfo : EIATTR_KPARAM_INFO
	.align		4
.L_9:
        /*0018*/ 	.byte	0x04, 0x17
        /*001a*/ 	.short	(.L_11 - .L_10)
.L_10:
        /*001c*/ 	.word	0x00000000
        /*0020*/ 	.short	0x0001
        /*0022*/ 	.short	0x0008
        /*0024*/ 	.byte	0x00, 0xf5, 0x21, 0x00


	//----- nvinfo : EIATTR_KPARAM_INFO
	.align		4
.L_11:
        /*0028*/ 	.byte	0x04, 0x17
        /*002a*/ 	.short	(.L_13 - .L_12)
.L_12:
        /*002c*/ 	.word	0x00000000
        /*0030*/ 	.short	0x0000
        /*0032*/ 	.short	0x0000
        /*0034*/ 	.byte	0x00, 0xf5, 0x21, 0x00


	//----- nvinfo : EIATTR_SPARSE_MMA_MASK
	.align		4
.L_13:
        /*0038*/ 	.byte	0x03, 0x50
        /*003a*/ 	.short	0x0000


	//----- nvinfo : EIATTR_MAXREG_COUNT
	.align		4
        /*003c*/ 	.byte	0x03, 0x1b
        /*003e*/ 	.short	0x00ff


	//----- nvinfo : EIATTR_MERCURY_ISA_VERSION
	.align		4
        /*0040*/ 	.byte	0x03, 0x5f
        /*0042*/ 	.short	0x0101


	//----- nvinfo : EIATTR_VRC_CTA_INIT_COUNT
	.align		4
        /*0044*/ 	.byte	0x02, 0x4a
	.zero		1
	.zero		1


	//----- nvinfo : EIATTR_EXIT_INSTR_OFFSETS
	.align		4
        /*0048*/ 	.byte	0x04, 0x1c
        /*004a*/ 	.short	(.L_15 - .L_14)


	//   ....[0]....
.L_14:
        /*004c*/ 	.word	0x000003b0


	//----- nvinfo : EIATTR_CBANK_PARAM_SIZE
	.align		4
.L_15:
        /*0050*/ 	.byte	0x03, 0x19
        /*0052*/ 	.short	0x0014


	//----- nvinfo : EIATTR_PARAM_CBANK
	.align		4
        /*0054*/ 	.byte	0x04, 0x0a
        /*0056*/ 	.short	(.L_17 - .L_16)
	.align		4
.L_16:
        /*0058*/ 	.word	index@(.nv.constant0._Z19gelu_forward_kernelPfPKfi)
        /*005c*/ 	.short	0x0380
        /*005e*/ 	.short	0x0014


	//----- nvinfo : EIATTR_SW_WAR
	.align		4
.L_17:
        /*0060*/ 	.byte	0x04, 0x36
        /*0062*/ 	.short	(.L_19 - .L_18)
.L_18:
        /*0064*/ 	.word	0x00000008
.L_19:


//--------------------- .nv.callgraph             --------------------------
	.section	.nv.callgraph,"",@"SHT_CUDA_CALLGRAPH"
	.align	4
	.sectionentsize	8
	.align		4
        /*0000*/ 	.word	0x00000000
	.align		4
        /*0004*/ 	.word	0xffffffff
	.align		4
        /*0008*/ 	.word	0x00000000
	.align		4
        /*000c*/ 	.word	0xfffffffe
	.align		4
        /*0010*/ 	.word	0x00000000
	.align		4
        /*0014*/ 	.word	0xfffffffd
	.align		4
        /*0018*/ 	.word	0x00000000
	.align		4
        /*001c*/ 	.word	0xfffffffc


//--------------------- .text._Z19gelu_forward_kernelPfPKfi --------------------------
	.section	.text._Z19gelu_forward_kernelPfPKfi,"ax",@progbits
	.align	128
        .global         _Z19gelu_forward_kernelPfPKfi
        .type           _Z19gelu_forward_kernelPfPKfi,@function
        .size           _Z19gelu_forward_kernelPfPKfi,(.L_x_1 - _Z19gelu_forward_kernelPfPKfi)
        .other          _Z19gelu_forward_kernelPfPKfi,@"STO_CUDA_ENTRY STV_DEFAULT"
_Z19gelu_forward_kernelPfPKfi:
.text._Z19gelu_forward_kernelPfPKfi:
[----:B------:R-:W-:Y:S01]  /*0000*/  LDC R1, c[0x0][0x37c] ;  /* 0x0000df00ff017b82 */ /* 0x000fe20000000800 */
[----:B------:R-:W0:Y:S01]  /*0010*/  S2R R3, SR_CTAID.X ;  /* 0x0000000000037919 */ /* 0x000e220000002500 */
[----:B------:R-:W0:Y:S06]  /*0020*/  LDCU UR6, c[0x0][0x360] ;  /* 0x00006c00ff0677ac */ /* 0x000e2c0008000800 */
[----:B------:R-:W1:Y:S01]  /*0030*/  LDC.64 R4, c[0x0][0x388] ;  /* 0x0000e200ff047b82 */ /* 0x000e620000000a00 */
[----:B------:R-:W0:Y:S01]  /*0040*/  S2R R0, SR_TID.X ;  /* 0x0000000000007919 */ /* 0x000e220000002100 */
[----:B------:R-:W2:Y:S01]  /*0050*/  LDCU.64 UR4, c[0x0][0x358] ;  /* 0x00006b00ff0477ac */ /* 0x000ea20008000a00 */
[----:B0-----:R-:W-:-:S05]  /*0060*/  IMAD R3, R3, UR6, R0 ;  /* 0x0000000603037c24 */ /* 0x001fca000f8e0200 */
[----:B------:R-:W-:-:S05]  /*0070*/  SHF.L.U32 R3, R3, 0x1, RZ ;  /* 0x0000000103037819 */ /* 0x000fca00000006ff */
[----:B-1----:R-:W-:-:S06]  /*0080*/  IMAD.WIDE R4, R3, 0x4, R4 ;  /* 0x0000000403047825 */ /* 0x002fcc00078e0204 */
[----:B--2---:R-:W2:Y:S01]  /*0090*/  LDG.E.64 R4, desc[UR4][R4.64] ;  /* 0x0000000404047981 */ /* 0x004ea2000c1e1b00 */
[----:B------:R-:W-:Y:S01]  /*00a0*/  MOV R17, 0x3c80f082 ;  /* 0x3c80f08200117802 */ /* 0x000fe20000000f00 */
[----:B------:R-:W-:Y:S02]  /*00b0*/  HFMA2 R15, -RZ, RZ, 1.875, 0 ;  /* 0x3f800000ff0f7431 */ /* 0x000fe400000001ff */
[----:B--2---:R-:W-:Y:S01]  /*00c0*/  FMUL R7, R4, 0.044714998453855514526 ;  /* 0x3d37271304077820 */ /* 0x004fe20000400000 */
[----:B------:R-:W-:-:S03]  /*00d0*/  FMUL R0, R5, 0.044714998453855514526 ;  /* 0x3d37271305007820 */ /* 0x000fc60000400000 */
[----:B------:R-:W-:Y:S01]  /*00e0*/  FMUL R7, R4, R7 ;  /* 0x0000000704077220 */ /* 0x000fe20000400000 */
[----:B------:R-:W-:-:S03]  /*00f0*/  FMUL R0, R5, R0 ;  /* 0x0000000005007220 */ /* 0x000fc60000400000 */
[C---:B------:R-:W-:Y:S01]  /*0100*/  FFMA R7, R4.reuse, R7, R4 ;  /* 0x0000000704077223 */ /* 0x040fe20000000004 */
[C---:B------:R-:W-:Y:S01]  /*0110*/  FFMA R0, R5.reuse, R0, R5 ;  /* 0x0000000005007223 */ /* 0x040fe20000000005 */
[----:B------:R-:W-:Y:S01]  /*0120*/  FMUL R4, R4, 0.5 ;  /* 0x3f00000004047820 */ /* 0x000fe20000400000 */
[----:B------:R-:W-:Y:S01]  /*0130*/  FMUL R5, R5, 0.5 ;  /* 0x3f00000005057820 */ /* 0x000fe20000400000 */
[----:B------:R-:W-:Y:S01]  /*0140*/  FMUL R8, R7, 0.79788452386856079102 ;  /* 0x3f4c422907087820 */ /* 0x000fe20000400000 */
[----:B------:R-:W-:Y:S01]  /*0150*/  FMUL R9, R0, 0.79788452386856079102 ;  /* 0x3f4c422900097820 */ /* 0x000fe20000400000 */
[----:B------:R-:W0:Y:S02]  /*0160*/  LDC.64 R6, c[0x0][0x380] ;  /* 0x0000e000ff067b82 */ /* 0x000e240000000a00 */
[C---:B------:R-:W-:Y:S01]  /*0170*/  FMUL R2, |R8|.reuse, 2.8853900432586669922 ;  /* 0x4038aa3b08027820 */ /* 0x040fe20000400200 */
[----:B------:R-:W-:Y:S01]  /*0180*/  FMUL R12, |R9|, 2.8853900432586669922 ;  /* 0x4038aa3b090c7820 */ /* 0x000fe20000400200 */
[C---:B------:R-:W-:Y:S01]  /*0190*/  FMUL R0, R8.reuse, R8 ;  /* 0x0000000808007220 */ /* 0x040fe20000400000 */
[----:B------:R-:W-:-:S02]  /*01a0*/  FSETP.GE.AND P1, PT, |R8|, 0.60000002384185791016, PT ;  /* 0x3f19999a0800780b */ /* 0x000fc40003f26200 */
[C---:B------:R-:W-:Y:S01]  /*01b0*/  FSETP.GE.AND P3, PT, |R9|.reuse, 0.60000002384185791016, PT ;  /* 0x3f19999a0900780b */ /* 0x040fe20003f66200 */
[----:B------:R-:W1:Y:S01]  /*01c0*/  MUFU.EX2 R2, R2 ;  /* 0x0000000200027308 */ /* 0x000e620000000800 */
[----:B------:R-:W-:Y:S01]  /*01d0*/  FFMA R13, R0, R17, -0.052303962409496307373 ;  /* 0xbd563cae000d7423 */ /* 0x000fe20000000011 */
[----:B------:R-:W-:Y:S02]  /*01e0*/  FSETP.GE.AND P0, PT, |R8|, 9.010913848876953125, PT ;  /* 0x41102cb40800780b */ /* 0x000fe40003f06200 */
[----:B------:R-:W-:Y:S01]  /*01f0*/  FSETP.GE.AND P2, PT, |R9|, 9.010913848876953125, PT ;  /* 0x41102cb40900780b */ /* 0x000fe20003f46200 */
[----:B------:R-:W-:-:S03]  /*0200*/  FFMA R13, R0, R13, 0.1331529766321182251 ;  /* 0x3e085941000d7423 */ /* 0x000fc6000000000d */
[----:B------:R-:W2:Y:S01]  /*0210*/  MUFU.EX2 R12, R12 ;  /* 0x0000000c000c7308 */ /* 0x000ea20000000800 */
[----:B------:R-:W-:-:S04]  /*0220*/  FFMA R13, R0, R13, -0.33332768082618713379 ;  /* 0xbeaaa9ed000d7423 */ /* 0x000fc8000000000d */
[----:B------:R-:W-:Y:S01]  /*0230*/  FFMA R13, R0, R13, RZ ;  /* 0x0000000d000d7223 */ /* 0x000fe200000000ff */
[----:B0-----:R-:W-:-:S04]  /*0240*/  IMAD.WIDE R6, R3, 0x4, R6 ;  /* 0x0000000403067825 */ /* 0x001fc800078e0206 */
[----:B-1----:R-:W-:Y:S01]  /*0250*/  FADD R10, R2, 1 ;  /* 0x3f800000020a7421 */ /* 0x002fe20000000000 */
[----:B------:R-:W-:-:S04]  /*0260*/  FMUL R2, R9, R9 ;  /* 0x0000000909027220 */ /* 0x000fc80000400000 */
[----:B------:R-:W-:Y:S01]  /*0270*/  FFMA R17, R2, R17, -0.052303962409496307373 ;  /* 0xbd563cae02117423 */ /* 0x000fe20000000011 */
[----:B------:R-:W0:Y:S01]  /*0280*/  MUFU.RCP R10, R10 ;  /* 0x0000000a000a7308 */ /* 0x000e220000001000 */
[----:B--2---:R-:W-:Y:S02]  /*0290*/  FADD R14, R12, 1 ;  /* 0x3f8000000c0e7421 */ /* 0x004fe40000000000 */
[----:B------:R-:W-:-:S04]  /*02a0*/  FFMA R17, R2, R17, 0.1331529766321182251 ;  /* 0x3e08594102117423 */ /* 0x000fc80000000011 */
[C---:B------:R-:W-:Y:S01]  /*02b0*/  FFMA R17, R2.reuse, R17, -0.33332768082618713379 ;  /* 0xbeaaa9ed02117423 */ /* 0x040fe20000000011 */
[----:B------:R-:W1:Y:S03]  /*02c0*/  MUFU.RCP R14, R14 ;  /* 0x0000000e000e7308 */ /* 0x000e660000001000 */
[----:B------:R-:W-:Y:S01]  /*02d0*/  FFMA R2, R2, R17, RZ ;  /* 0x0000001102027223 */ /* 0x000fe200000000ff */
[----:B0-----:R-:W-:-:S05]  /*02e0*/  FFMA R11, R10, -2, R15 ;  /* 0xc00000000a0b7823 */ /* 0x001fca000000000f */
[----:B------:R-:W-:Y:S01]  /*02f0*/  FSEL R11, R11, 1, !P0 ;  /* 0x3f8000000b0b7808 */ /* 0x000fe20004000000 */
[----:B-1----:R-:W-:-:S03]  /*0300*/  FFMA R15, R14, -2, R15 ;  /* 0xc00000000e0f7823 */ /* 0x002fc6000000000f */
[--C-:B------:R-:W-:Y:S01]  /*0310*/  LOP3.LUT R11, R11, 0x80000000, R8.reuse, 0xb8, !PT ;  /* 0x800000000b0b7812 */ /* 0x100fe200078eb808 */
[----:B------:R-:W-:Y:S01]  /*0320*/  @!P1 FFMA R11, R8, R13, R8 ;  /* 0x0000000d080b9223 */ /* 0x000fe20000000008 */
[----:B------:R-:W-:-:S03]  /*0330*/  FSEL R10, R15, 1, !P2 ;  /* 0x3f8000000f0a7808 */ /* 0x000fc60005000000 */
[----:B------:R-:W-:Y:S01]  /*0340*/  FADD R11, R11, 1 ;  /* 0x3f8000000b0b7421 */ /* 0x000fe20000000000 */
[--C-:B------:R-:W-:Y:S01]  /*0350*/  LOP3.LUT R10, R10, 0x80000000, R9.reuse, 0xb8, !PT ;  /* 0x800000000a0a7812 */ /* 0x100fe200078eb809 */
[----:B------:R-:W-:Y:S02]  /*0360*/  @!P3 FFMA R10, R9, R2, R9 ;  /* 0x00000002090ab223 */ /* 0x000fe40000000009 */
[----:B------:R-:W-:Y:S02]  /*0370*/  FMUL R4, R4, R11 ;  /* 0x0000000b04047220 */ /* 0x000fe40000400000 */
[----:B------:R-:W-:-:S04]  /*0380*/  FADD R10, R10, 1 ;  /* 0x3f8000000a0a7421 */ /* 0x000fc80000000000 */
[----:B------:R-:W-:-:S05]  /*0390*/  FMUL R5, R5, R10 ;  /* 0x0000000a05057220 */ /* 0x000fca0000400000 */
[----:B------:R-:W-:Y:S01]  /*03a0*/  STG.E.64 desc[UR4][R6.64], R4 ;  /* 0x0000000406007986 */ /* 0x000fe2000c101b04 */
[----:B------:R-:W-:Y:S05]  /*03b0*/  EXIT ;  /* 0x000000000000794d */ /* 0x000fea0003800000 */
.L_x_0:
[----:B------:R-:W-:-:S00]  /*03c0*/  BRA `(.L_x_0) ;  /* 0xfffffffc00fc7947 */ /* 0x000fc0000383ffff */
[----:B------:R-:W-:-:S00]  /*03d0*/  NOP ;  /* 0x0000000000007918 */ /* 0x000fc00000000000 */
        /* <DEDUP_REMOVED lines=10> */
.L_x_1:


//--------------------- .nv.shared.reserved.0     --------------------------
	.section	.nv.shared.reserved.0,"aw",@nobits
	.weak		__nv_reservedSMEM_offset_0_alias
	.size		__nv_reservedSMEM_offset_0_alias, 0, 64
	.other		__nv_reservedSMEM_offset_0_alias,@"STO_CUDA_RESERVED_SHARED STV_DEFAULT"
__nv_reservedSMEM_offset_0_alias:
	.zero		0
	.zero		64


//--------------------- .nv.constant0._Z19gelu_forward_kernelPfPKfi --------------------------
	.section	.nv.constant0._Z19gelu_forward_kernelPfPKfi,"a",@progbits
	.sectionflags	@""
	.align	4
.nv.constant0._Z19gelu_forward_kernelPfPKfi:
	.zero		916


//--------------------- SYMBOLS --------------------------

	.type		.nv.reservedSmem.offset0,@object
	.size		.nv.reservedSmem.offset0,0x4
